//
// Generated by NVIDIA NVVM Compiler
//
// Compiler Build ID: CL-36424714
// Cuda compilation tools, release 13.0, V13.0.88
// Based on NVVM 20.0.0
//

.version 9.0
.target sm_100
.address_size 64

	// .globl	_Z20Convolution2D_kernelPfS_

.visible .entry _Z20Convolution2D_kernelPfS_(
	.param .u64 .ptr .align 1 _Z20Convolution2D_kernelPfS__param_0,
	.param .u64 .ptr .align 1 _Z20Convolution2D_kernelPfS__param_1
)
{
	.reg .pred 	%p<2>;
	.reg .b32 	%r<21>;
	.reg .b32 	%f<19>;
	.reg .b64 	%rd<20>;

	ld.param.u64 	%rd1, [_Z20Convolution2D_kernelPfS__param_0];
	ld.param.u64 	%rd2, [_Z20Convolution2D_kernelPfS__param_1];
	mov.u32 	%r5, %ctaid.x;
	mov.u32 	%r6, %ntid.x;
	mov.u32 	%r7, %tid.x;
	mad.lo.s32 	%r1, %r5, %r6, %r7;
	mov.u32 	%r8, %ctaid.y;
	mov.u32 	%r9, %ntid.y;
	mov.u32 	%r10, %tid.y;
	mad.lo.s32 	%r2, %r8, %r9, %r10;
	add.s32 	%r3, %r2, -1;
	add.s32 	%r4, %r1, -1;
	max.u32 	%r11, %r3, %r4;
	setp.gt.u32 	%p1, %r11, 4093;
	@%p1 bra 	$L__BB0_2;
	cvta.to.global.u64 	%rd3, %rd1;
	cvta.to.global.u64 	%rd4, %rd2;
	shl.b32 	%r12, %r3, 12;
	add.s32 	%r13, %r12, %r4;
	mul.wide.u32 	%rd5, %r13, 4;
	add.s64 	%rd6, %rd3, %rd5;
	ld.global.f32 	%f1, [%rd6];
	add.s32 	%r14, %r12, %r1;
	mul.wide.u32 	%rd7, %r14, 4;
	add.s64 	%rd8, %rd3, %rd7;
	ld.global.f32 	%f2, [%rd8];
	mul.f32 	%f3, %f2, 0f3F000000;
	fma.rn.f32 	%f4, %f1, 0f3E4CCCCD, %f3;
	ld.global.f32 	%f5, [%rd8+4];
	fma.rn.f32 	%f6, %f5, 0fBF4CCCCD, %f4;
	shl.b32 	%r15, %r2, 12;
	add.s32 	%r16, %r13, 4096;
	mul.wide.u32 	%rd9, %r16, 4;
	add.s64 	%rd10, %rd3, %rd9;
	ld.global.f32 	%f7, [%rd10];
	fma.rn.f32 	%f8, %f7, 0fBE99999A, %f6;
	add.s32 	%r17, %r13, 4097;
	mul.wide.u32 	%rd11, %r17, 4;
	add.s64 	%rd12, %rd3, %rd11;
	ld.global.f32 	%f9, [%rd12];
	fma.rn.f32 	%f10, %f9, 0f3F19999A, %f8;
	add.s32 	%r18, %r15, %r1;
	mul.wide.u32 	%rd13, %r18, 4;
	add.s64 	%rd14, %rd3, %rd13;
	ld.global.f32 	%f11, [%rd14+4];
	fma.rn.f32 	%f12, %f11, 0fBF666666, %f10;
	add.s32 	%r19, %r15, %r4;
	mul.wide.u32 	%rd15, %r19, 4;
	add.s64 	%rd16, %rd3, %rd15;
	ld.global.f32 	%f13, [%rd16+16384];
	fma.rn.f32 	%f14, %f13, 0f3ECCCCCD, %f12;
	ld.global.f32 	%f15, [%rd14+16384];
	fma.rn.f32 	%f16, %f15, 0f3F333333, %f14;
	add.s32 	%r20, %r18, 1;
	mul.wide.u32 	%rd17, %r20, 4;
	add.s64 	%rd18, %rd3, %rd17;
	ld.global.f32 	%f17, [%rd18+16384];
	fma.rn.f32 	%f18, %f17, 0f3DCCCCCD, %f16;
	add.s64 	%rd19, %rd4, %rd11;
	st.global.f32 	[%rd19], %f18;
$L__BB0_2:
	ret;

}


// ===== COMPILED SASS (sm_100) =====

	.target	sm_100

	.elftype	@"ET_EXEC"


//--------------------- .note.nv.tkinfo           --------------------------
	.section	.note.nv.tkinfo,"",@"SHT_NOTE"
	.sectionflags	@"SHF_NOTE_NV_TKINFO"
	.tkinfo
        /*0018*/ 	.word	0x00000002
        /*0030*/ 	.string	""
        /*0030*/ 	.string	"ptxas"
        /*0030*/ 	.string	"Cuda compilation tools, release 13.0, V13.0.88"
        /*0030*/ 	.string	"Build cuda_13.0.r13.0/compiler.36424714_0"
        /*0030*/ 	.string	"-arch sm_100 -m 64 "



//--------------------- .note.nv.cuinfo           --------------------------
	.section	.note.nv.cuinfo,"",@"SHT_NOTE"
	.sectionflags	@"SHF_NOTE_NV_CUINFO"
        /*0018*/ 	.short	0x0002
        /*001a*/ 	.short	0x0064
        /*001c*/ 	.short	0x0082
	.zero		2


//--------------------- .nv.info                  --------------------------
	.section	.nv.info,"",@"SHT_CUDA_INFO"
	.align	4


	//----- nvinfo : EIATTR_REGCOUNT
	.align		4
        /*0000*/ 	.byte	0x04, 0x2f
        /*0002*/ 	.short	(.L_1 - .L_0)
	.align		4
.L_0:
        /*0004*/ 	.word	index@(_Z20Convolution2D_kernelPfS_)
        /*0008*/ 	.word	0x0000001c


	//----- nvinfo : EIATTR_FRAME_SIZE
	.align		4
.L_1:
        /*000c*/ 	.byte	0x04, 0x11
        /*000e*/ 	.short	(.L_3 - .L_2)
	.align		4
.L_2:
        /*0010*/ 	.word	index@(_Z20Convolution2D_kernelPfS_)
        /*0014*/ 	.word	0x00000000


	//----- nvinfo : EIATTR_MIN_STACK_SIZE
	.align		4
.L_3:
        /*0018*/ 	.byte	0x04, 0x12
        /*001a*/ 	.short	(.L_5 - .L_4)
	.align		4
.L_4:
        /*001c*/ 	.word	index@(_Z20Convolution2D_kernelPfS_)
        /*0020*/ 	.word	0x00000000
.L_5:


//--------------------- .nv.compat                --------------------------
	.section	.nv.compat,"",@"SHT_CUDA_COMPAT_INFO"
	.align	4
        /*0000*/ 	.byte	0x02, 0x09, 0x00, 0x00, 0x02, 0x02, 0x01, 0x00, 0x02, 0x05, 0x05, 0x00, 0x03, 0x07, 0x01, 0x01
        /*0010*/ 	.byte	0x02, 0x03, 0x00, 0x00, 0x02, 0x06, 0x01, 0x00, 0x04, 0x0b, 0x08, 0x00, 0x09, 0x00, 0x00, 0x00
        /*0020*/ 	.byte	0x00, 0x00, 0x00, 0x00


//--------------------- .nv.info._Z20Convolution2D_kernelPfS_ --------------------------
	.section	.nv.info._Z20Convolution2D_kernelPfS_,"",@"SHT_CUDA_INFO"
	.sectionflags	@""
	.align	4


	//----- nvinfo : EIATTR_CUDA_API_VERSION
	.align		4
        /*0000*/ 	.byte	0x04, 0x37
        /*0002*/ 	.short	(.L_7 - .L_6)
.L_6:
        /*0004*/ 	.word	0x00000082


	//----- nvinfo : EIATTR_KPARAM_INFO
	.align		4
.L_7:
        /*0008*/ 	.byte	0x04, 0x17
        /*000a*/ 	.short	(.L_9 - .L_8)
.L_8:
        /*000c*/ 	.word	0x00000000
        /*0010*/ 	.short	0x0001
        /*0012*/ 	.short	0x0008
        /*0014*/ 	.byte	0x00, 0xf5, 0x21, 0x00


	//----- nvinfo : EIATTR_KPARAM_INFO
	.align		4
.L_9:
        /*0018*/ 	.byte	0x04, 0x17
        /*001a*/ 	.short	(.L_11 - .L_10)
.L_10:
        /*001c*/ 	.word	0x00000000
        /*0020*/ 	.short	0x0000
        /*0022*/ 	.short	0x0000
        /*0024*/ 	.byte	0x00, 0xf5, 0x21, 0x00


	//----- nvinfo : EIATTR_SPARSE_MMA_MASK
	.align		4
.L_11:
        /*0028*/ 	.byte	0x03, 0x50
        /*002a*/ 	.short	0x0000


	//----- nvinfo : EIATTR_MAXREG_COUNT
	.align		4
        /*002c*/ 	.byte	0x03, 0x1b
        /*002e*/ 	.short	0x00ff


	//----- nvinfo : EIATTR_MERCURY_ISA_VERSION
	.align		4
        /*0030*/ 	.byte	0x03, 0x5f
        /*0032*/ 	.short	0x0101


	//----- nvinfo : EIATTR_VRC_CTA_INIT_COUNT
	.align		4
        /*0034*/ 	.byte	0x02, 0x4a
	.zero		1
	.zero		1


	//----- nvinfo : EIATTR_EXIT_INSTR_OFFSETS
	.align		4
        /*0038*/ 	.byte	0x04, 0x1c
        /*003a*/ 	.short	(.L_13 - .L_12)


	//   ....[0]....
.L_12:
        /*003c*/ 	.word	0x000000d0


	//   ....[1]....
        /*0040*/ 	.word	0x000002f0


	//----- nvinfo : EIATTR_CBANK_PARAM_SIZE
	.align		4
.L_13:
        /*0044*/ 	.byte	0x03, 0x19
        /*0046*/ 	.short	0x0010


	//----- nvinfo : EIATTR_PARAM_CBANK
	.align		4
        /*0048*/ 	.byte	0x04, 0x0a
        /*004a*/ 	.short	(.L_15 - .L_14)
	.align		4
.L_14:
        /*004c*/ 	.word	index@(.nv.constant0._Z20Convolution2D_kernelPfS_)
        /*0050*/ 	.short	0x0380
        /*0052*/ 	.short	0x0010


	//----- nvinfo : EIATTR_SW_WAR
	.align		4
.L_15:
        /*0054*/ 	.byte	0x04, 0x36
        /*0056*/ 	.short	(.L_17 - .L_16)
.L_16:
        /*0058*/ 	.word	0x00000008
.L_17:


//--------------------- .nv.callgraph             --------------------------
	.section	.nv.callgraph,"",@"SHT_CUDA_CALLGRAPH"
	.align	4
	.sectionentsize	8
	.align		4
        /*0000*/ 	.word	0x00000000
	.align		4
        /*0004*/ 	.word	0xffffffff
	.align		4
        /*0008*/ 	.word	0x00000000
	.align		4
        /*000c*/ 	.word	0xfffffffe
	.align		4
        /*0010*/ 	.word	0x00000000
	.align		4
        /*0014*/ 	.word	0xfffffffd
	.align		4
        /*0018*/ 	.word	0x00000000
	.align		4
        /*001c*/ 	.word	0xfffffffc


//--------------------- .text._Z20Convolution2D_kernelPfS_ --------------------------
	.section	.text._Z20Convolution2D_kernelPfS_,"ax",@progbits
	.align	128
        .global         _Z20Convolution2D_kernelPfS_
        .type           _Z20Convolution2D_kernelPfS_,@function
        .size           _Z20Convolution2D_kernelPfS_,(.L_x_1 - _Z20Convolution2D_kernelPfS_)
        .other          _Z20Convolution2D_kernelPfS_,@"STO_CUDA_ENTRY STV_DEFAULT"
_Z20Convolution2D_kernelPfS_:
.text._Z20Convolution2D_kernelPfS_:
[----:B------:R-:W-:Y:S01]  /*0000*/  LDC R1, c[0x0][0x37c] ;  /* 0x0000df00ff017b82 */ /* 0x000fe20000000800 */
[----:B------:R-:W0:Y:S07]  /*0010*/  S2R R3, SR_TID.X ;  /* 0x0000000000037919 */ /* 0x000e2e0000002100 */
[----:B------:R-:W0:Y:S01]  /*0020*/  S2UR UR4, SR_CTAID.X ;  /* 0x00000000000479c3 */ /* 0x000e220000002500 */
[----:B------:R-:W1:Y:S07]  /*0030*/  S2R R5, SR_TID.Y ;  /* 0x0000000000057919 */ /* 0x000e6e0000002200 */
[----:B------:R-:W0:Y:S08]  /*0040*/  LDC R0, c[0x0][0x360] ;  /* 0x0000d800ff007b82 */ /* 0x000e300000000800 */
[----:B------:R-:W1:Y:S08]  /*0050*/  S2UR UR5, SR_CTAID.Y ;  /* 0x00000000000579c3 */ /* 0x000e700000002600 */
[----:B------:R-:W1:Y:S01]  /*0060*/  LDC R2, c[0x0][0x364] ;  /* 0x0000d900ff027b82 */ /* 0x000e620000000800 */
[----:B0-----:R-:W-:-:S02]  /*0070*/  IMAD R0, R0, UR4, R3 ;  /* 0x0000000400007c24 */ /* 0x001fc4000f8e0203 */
[----:B-1----:R-:W-:-:S03]  /*0080*/  IMAD R2, R2, UR5, R5 ;  /* 0x0000000502027c24 */ /* 0x002fc6000f8e0205 */
[----:B------:R-:W-:Y:S02]  /*0090*/  IADD3 R5, PT, PT, R0, -0x1, RZ ;  /* 0xffffffff00057810 */ /* 0x000fe40007ffe0ff */
[----:B------:R-:W-:-:S04]  /*00a0*/  IADD3 R0, PT, PT, R2, -0x1, RZ ;  /* 0xffffffff02007810 */ /* 0x000fc80007ffe0ff */
[----:B------:R-:W-:-:S04]  /*00b0*/  VIMNMX.U32 R2, PT, PT, R0, R5, !PT ;  /* 0x0000000500027248 */ /* 0x000fc80007fe0000 */
[----:B------:R-:W-:-:S13]  /*00c0*/  ISETP.GT.U32.AND P0, PT, R2, 0xffd, PT ;  /* 0x00000ffd0200780c */ /* 0x000fda0003f04070 */
[----:B------:R-:W-:Y:S05]  /*00d0*/  @P0 EXIT ;  /* 0x000000000000094d */ /* 0x000fea0003800000 */
[----:B------:R-:W0:Y:S01]  /*00e0*/  LDC.64 R2, c[0x0][0x380] ;  /* 0x0000e000ff027b82 */ /* 0x000e220000000a00 */
[----:B------:R-:W1:Y:S01]  /*00f0*/  LDCU.64 UR4, c[0x0][0x358] ;  /* 0x00006b00ff0477ac */ /* 0x000e620008000a00 */
[----:B------:R-:W-:-:S04]  /*0100*/  LEA R15, R0, R5, 0xc ;  /* 0x00000005000f7211 */ /* 0x000fc800078e60ff */
[C---:B------:R-:W-:Y:S02]  /*0110*/  IADD3 R9, PT, PT, R15.reuse, 0x1, RZ ;  /* 0x000000010f097810 */ /* 0x040fe40007ffe0ff */
[C---:B------:R-:W-:Y:S02]  /*0120*/  IADD3 R11, PT, PT, R15.reuse, 0x1000, RZ ;  /* 0x000010000f0b7810 */ /* 0x040fe40007ffe0ff */
[----:B------:R-:W-:Y:S01]  /*0130*/  IADD3 R5, PT, PT, R15, 0x1001, RZ ;  /* 0x000010010f057810 */ /* 0x000fe20007ffe0ff */
[----:B0-----:R-:W-:-:S04]  /*0140*/  IMAD.WIDE.U32 R8, R9, 0x4, R2 ;  /* 0x0000000409087825 */ /* 0x001fc800078e0002 */
[--C-:B------:R-:W-:Y:S01]  /*0150*/  IMAD.WIDE.U32 R6, R15, 0x4, R2.reuse ;  /* 0x000000040f067825 */ /* 0x100fe200078e0002 */
[----:B-1----:R-:W2:Y:S03]  /*0160*/  LDG.E R0, desc[UR4][R8.64] ;  /* 0x0000000408007981 */ /* 0x002ea6000c1e1900 */
[--C-:B------:R-:W-:Y:S01]  /*0170*/  IMAD.WIDE.U32 R10, R11, 0x4, R2.reuse ;  /* 0x000000040b0a7825 */ /* 0x100fe200078e0002 */
[----:B------:R-:W3:Y:S04]  /*0180*/  LDG.E R17, desc[UR4][R8.64+0x4] ;  /* 0x0000040408117981 */ /* 0x000ee8000c1e1900 */
[----:B------:R-:W4:Y:S01]  /*0190*/  LDG.E R6, desc[UR4][R6.64] ;  /* 0x0000000406067981 */ /* 0x000f22000c1e1900 */
[----:B------:R-:W-:-:S03]  /*01a0*/  IMAD.WIDE.U32 R12, R5, 0x4, R2 ;  /* 0x00000004050c7825 */ /* 0x000fc600078e0002 */
[----:B------:R-:W5:Y:S04]  /*01b0*/  LDG.E R19, desc[UR4][R10.64] ;  /* 0x000000040a137981 */ /* 0x000f68000c1e1900 */
[----:B------:R-:W5:Y:S01]  /*01c0*/  LDG.E R21, desc[UR4][R12.64] ;  /* 0x000000040c157981 */ /* 0x000f62000c1e1900 */
[----:B------:R-:W-:-:S03]  /*01d0*/  IADD3 R15, PT, PT, R15, 0x1002, RZ ;  /* 0x000010020f0f7810 */ /* 0x000fc60007ffe0ff */
[----:B------:R-:W5:Y:S02]  /*01e0*/  LDG.E R23, desc[UR4][R12.64+0x4] ;  /* 0x000004040c177981 */ /* 0x000f64000c1e1900 */
[----:B------:R-:W-:Y:S02]  /*01f0*/  IMAD.WIDE.U32 R14, R15, 0x4, R2 ;  /* 0x000000040f0e7825 */ /* 0x000fe400078e0002 */
[----:B------:R-:W5:Y:S04]  /*0200*/  LDG.E R25, desc[UR4][R10.64+0x4000] ;  /* 0x004000040a197981 */ /* 0x000f68000c1e1900 */
[----:B------:R-:W5:Y:S04]  /*0210*/  LDG.E R7, desc[UR4][R12.64+0x4000] ;  /* 0x004000040c077981 */ /* 0x000f68000c1e1900 */
[----:B------:R-:W5:Y:S01]  /*0220*/  LDG.E R15, desc[UR4][R14.64+0x4000] ;  /* 0x004000040e0f7981 */ /* 0x000f62000c1e1900 */
[----:B--2---:R-:W-:-:S04]  /*0230*/  FMUL R3, R0, 0.5 ;  /* 0x3f00000000037820 */ /* 0x004fc80000400000 */
[----:B----4-:R-:W-:Y:S02]  /*0240*/  FFMA R6, R6, 0.20000000298023223877, R3 ;  /* 0x3e4ccccd06067823 */ /* 0x010fe40000000003 */
[----:B------:R-:W0:Y:S02]  /*0250*/  LDC.64 R2, c[0x0][0x388] ;  /* 0x0000e200ff027b82 */ /* 0x000e240000000a00 */
[----:B---3--:R-:W-:-:S04]  /*0260*/  FFMA R6, R17, -0.80000001192092895508, R6 ;  /* 0xbf4ccccd11067823 */ /* 0x008fc80000000006 */
[----:B-----5:R-:W-:-:S04]  /*0270*/  FFMA R6, R19, -0.30000001192092895508, R6 ;  /* 0xbe99999a13067823 */ /* 0x020fc80000000006 */
[----:B------:R-:W-:-:S04]  /*0280*/  FFMA R6, R21, 0.60000002384185791016, R6 ;  /* 0x3f19999a15067823 */ /* 0x000fc80000000006 */
[----:B------:R-:W-:-:S04]  /*0290*/  FFMA R6, R23, -0.89999997615814208984, R6 ;  /* 0xbf66666617067823 */ /* 0x000fc80000000006 */
[----:B------:R-:W-:-:S04]  /*02a0*/  FFMA R6, R25, 0.40000000596046447754, R6 ;  /* 0x3ecccccd19067823 */ /* 0x000fc80000000006 */
[----:B------:R-:W-:Y:S01]  /*02b0*/  FFMA R6, R7, 0.69999998807907104492, R6 ;  /* 0x3f33333307067823 */ /* 0x000fe20000000006 */
[----:B0-----:R-:W-:-:S04]  /*02c0*/  IMAD.WIDE.U32 R2, R5, 0x4, R2 ;  /* 0x0000000405027825 */ /* 0x001fc800078e0002 */
[----:B------:R-:W-:-:S05]  /*02d0*/  FFMA R15, R15, 0.10000000149011611938, R6 ;  /* 0x3dcccccd0f0f7823 */ /* 0x000fca0000000006 */
[----:B------:R-:W-:Y:S01]  /*02e0*/  STG.E desc[UR4][R2.64], R15 ;  /* 0x0000000f02007986 */ /* 0x000fe2000c101904 */
[----:B------:R-:W-:Y:S05]  /*02f0*/  EXIT ;  /* 0x000000000000794d */ /* 0x000fea0003800000 */
.L_x_0:
[----:B------:R-:W-:-:S00]  /*0300*/  BRA `(.L_x_0) ;  /* 0xfffffffc00fc7947 */ /* 0x000fc0000383ffff */
[----:B------:R-:W-:-:S00]  /*0310*/  NOP ;  /* 0x0000000000007918 */ /* 0x000fc00000000000 */
        /* <DEDUP_REMOVED lines=14> */
.L_x_1:


//--------------------- .nv.shared.reserved.0     --------------------------
	.section	.nv.shared.reserved.0,"aw",@nobits
	.weak		__nv_reservedSMEM_offset_0_alias
	.size		__nv_reservedSMEM_offset_0_alias, 0, 64
	.other		__nv_reservedSMEM_offset_0_alias,@"STO_CUDA_RESERVED_SHARED STV_DEFAULT"
__nv_reservedSMEM_offset_0_alias:
	.zero		0
	.zero		64


//--------------------- .nv.constant0._Z20Convolution2D_kernelPfS_ --------------------------
	.section	.nv.constant0._Z20Convolution2D_kernelPfS_,"a",@progbits
	.sectionflags	@""
	.align	4
.nv.constant0._Z20Convolution2D_kernelPfS_:
	.zero		912


//--------------------- SYMBOLS --------------------------

	.type		.nv.reservedSmem.offset0,@object
	.size		.nv.reservedSmem.offset0,0x4
